//
// Generated by NVIDIA NVVM Compiler
//
// Compiler Build ID: CL-36424714
// Cuda compilation tools, release 13.0, V13.0.88
// Based on NVVM 20.0.0
//

.version 9.0
.target sm_100
.address_size 64

	// .globl	_Z6matmulP6__halfS0_S0_iiiff

.visible .entry _Z6matmulP6__halfS0_S0_iiiff(
	.param .u64 .ptr .align 1 _Z6matmulP6__halfS0_S0_iiiff_param_0,
	.param .u64 .ptr .align 1 _Z6matmulP6__halfS0_S0_iiiff_param_1,
	.param .u64 .ptr .align 1 _Z6matmulP6__halfS0_S0_iiiff_param_2,
	.param .u32 _Z6matmulP6__halfS0_S0_iiiff_param_3,
	.param .u32 _Z6matmulP6__halfS0_S0_iiiff_param_4,
	.param .u32 _Z6matmulP6__halfS0_S0_iiiff_param_5,
	.param .f32 _Z6matmulP6__halfS0_S0_iiiff_param_6,
	.param .f32 _Z6matmulP6__halfS0_S0_iiiff_param_7
)
{
	.reg .pred 	%p<13>;
	.reg .b16 	%rs<61>;
	.reg .b32 	%r<48>;
	.reg .b32 	%f<117>;
	.reg .b64 	%rd<43>;

	ld.param.u64 	%rd11, [_Z6matmulP6__halfS0_S0_iiiff_param_0];
	ld.param.u64 	%rd12, [_Z6matmulP6__halfS0_S0_iiiff_param_1];
	ld.param.u64 	%rd10, [_Z6matmulP6__halfS0_S0_iiiff_param_2];
	ld.param.u32 	%r27, [_Z6matmulP6__halfS0_S0_iiiff_param_3];
	ld.param.u32 	%r25, [_Z6matmulP6__halfS0_S0_iiiff_param_4];
	ld.param.u32 	%r26, [_Z6matmulP6__halfS0_S0_iiiff_param_5];
	ld.param.f32 	%f14, [_Z6matmulP6__halfS0_S0_iiiff_param_6];
	ld.param.f32 	%f15, [_Z6matmulP6__halfS0_S0_iiiff_param_7];
	cvta.to.global.u64 	%rd1, %rd12;
	cvta.to.global.u64 	%rd2, %rd11;
	mov.u32 	%r28, %ctaid.y;
	mov.u32 	%r29, %ntid.y;
	mov.u32 	%r30, %tid.y;
	mad.lo.s32 	%r1, %r28, %r29, %r30;
	mov.u32 	%r31, %ctaid.x;
	mov.u32 	%r32, %ntid.x;
	mov.u32 	%r33, %tid.x;
	mad.lo.s32 	%r2, %r31, %r32, %r33;
	setp.ge.s32 	%p1, %r1, %r27;
	setp.ge.s32 	%p2, %r2, %r25;
	or.pred  	%p3, %p1, %p2;
	@%p3 bra 	$L__BB0_15;
	setp.lt.s32 	%p4, %r26, 1;
	mov.f32 	%f116, 0f00000000;
	@%p4 bra 	$L__BB0_14;
	mul.lo.s32 	%r3, %r26, %r1;
	mul.lo.s32 	%r4, %r26, %r2;
	and.b32  	%r5, %r26, 15;
	setp.lt.u32 	%p5, %r26, 16;
	mov.f32 	%f116, 0f00000000;
	mov.b32 	%r44, 0;
	@%p5 bra 	$L__BB0_5;
	and.b32  	%r44, %r26, 2147483632;
	neg.s32 	%r42, %r44;
	mul.wide.u32 	%rd13, %r3, 2;
	add.s64 	%rd14, %rd13, %rd2;
	add.s64 	%rd41, %rd14, 16;
	add.s64 	%rd4, %rd1, 16;
	mov.f32 	%f116, 0f00000000;
	mov.u32 	%r41, %r4;
$L__BB0_4:
	.pragma "nounroll";
	mul.wide.s32 	%rd15, %r41, 2;
	add.s64 	%rd16, %rd4, %rd15;
	ld.global.u16 	%rs1, [%rd41+-16];
	// begin inline asm
	{  cvt.f32.f16 %f20, %rs1;}

	// end inline asm
	ld.global.u16 	%rs2, [%rd16+-16];
	// begin inline asm
	{  cvt.f32.f16 %f21, %rs2;}

	// end inline asm
	fma.rn.f32 	%f52, %f20, %f21, %f116;
	ld.global.u16 	%rs3, [%rd41+-14];
	// begin inline asm
	{  cvt.f32.f16 %f22, %rs3;}

	// end inline asm
	ld.global.u16 	%rs4, [%rd16+-14];
	// begin inline asm
	{  cvt.f32.f16 %f23, %rs4;}

	// end inline asm
	fma.rn.f32 	%f53, %f22, %f23, %f52;
	ld.global.u16 	%rs5, [%rd41+-12];
	// begin inline asm
	{  cvt.f32.f16 %f24, %rs5;}

	// end inline asm
	ld.global.u16 	%rs6, [%rd16+-12];
	// begin inline asm
	{  cvt.f32.f16 %f25, %rs6;}

	// end inline asm
	fma.rn.f32 	%f54, %f24, %f25, %f53;
	ld.global.u16 	%rs7, [%rd41+-10];
	// begin inline asm
	{  cvt.f32.f16 %f26, %rs7;}

	// end inline asm
	ld.global.u16 	%rs8, [%rd16+-10];
	// begin inline asm
	{  cvt.f32.f16 %f27, %rs8;}

	// end inline asm
	fma.rn.f32 	%f55, %f26, %f27, %f54;
	ld.global.u16 	%rs9, [%rd41+-8];
	// begin inline asm
	{  cvt.f32.f16 %f28, %rs9;}

	// end inline asm
	ld.global.u16 	%rs10, [%rd16+-8];
	// begin inline asm
	{  cvt.f32.f16 %f29, %rs10;}

	// end inline asm
	fma.rn.f32 	%f56, %f28, %f29, %f55;
	ld.global.u16 	%rs11, [%rd41+-6];
	// begin inline asm
	{  cvt.f32.f16 %f30, %rs11;}

	// end inline asm
	ld.global.u16 	%rs12, [%rd16+-6];
	// begin inline asm
	{  cvt.f32.f16 %f31, %rs12;}

	// end inline asm
	fma.rn.f32 	%f57, %f30, %f31, %f56;
	ld.global.u16 	%rs13, [%rd41+-4];
	// begin inline asm
	{  cvt.f32.f16 %f32, %rs13;}

	// end inline asm
	ld.global.u16 	%rs14, [%rd16+-4];
	// begin inline asm
	{  cvt.f32.f16 %f33, %rs14;}

	// end inline asm
	fma.rn.f32 	%f58, %f32, %f33, %f57;
	ld.global.u16 	%rs15, [%rd41+-2];
	// begin inline asm
	{  cvt.f32.f16 %f34, %rs15;}

	// end inline asm
	ld.global.u16 	%rs16, [%rd16+-2];
	// begin inline asm
	{  cvt.f32.f16 %f35, %rs16;}

	// end inline asm
	fma.rn.f32 	%f59, %f34, %f35, %f58;
	ld.global.u16 	%rs17, [%rd41];
	// begin inline asm
	{  cvt.f32.f16 %f36, %rs17;}

	// end inline asm
	ld.global.u16 	%rs18, [%rd16];
	// begin inline asm
	{  cvt.f32.f16 %f37, %rs18;}

	// end inline asm
	fma.rn.f32 	%f60, %f36, %f37, %f59;
	ld.global.u16 	%rs19, [%rd41+2];
	// begin inline asm
	{  cvt.f32.f16 %f38, %rs19;}

	// end inline asm
	ld.global.u16 	%rs20, [%rd16+2];
	// begin inline asm
	{  cvt.f32.f16 %f39, %rs20;}

	// end inline asm
	fma.rn.f32 	%f61, %f38, %f39, %f60;
	ld.global.u16 	%rs21, [%rd41+4];
	// begin inline asm
	{  cvt.f32.f16 %f40, %rs21;}

	// end inline asm
	ld.global.u16 	%rs22, [%rd16+4];
	// begin inline asm
	{  cvt.f32.f16 %f41, %rs22;}

	// end inline asm
	fma.rn.f32 	%f62, %f40, %f41, %f61;
	ld.global.u16 	%rs23, [%rd41+6];
	// begin inline asm
	{  cvt.f32.f16 %f42, %rs23;}

	// end inline asm
	ld.global.u16 	%rs24, [%rd16+6];
	// begin inline asm
	{  cvt.f32.f16 %f43, %rs24;}

	// end inline asm
	fma.rn.f32 	%f63, %f42, %f43, %f62;
	ld.global.u16 	%rs25, [%rd41+8];
	// begin inline asm
	{  cvt.f32.f16 %f44, %rs25;}

	// end inline asm
	ld.global.u16 	%rs26, [%rd16+8];
	// begin inline asm
	{  cvt.f32.f16 %f45, %rs26;}

	// end inline asm
	fma.rn.f32 	%f64, %f44, %f45, %f63;
	ld.global.u16 	%rs27, [%rd41+10];
	// begin inline asm
	{  cvt.f32.f16 %f46, %rs27;}

	// end inline asm
	ld.global.u16 	%rs28, [%rd16+10];
	// begin inline asm
	{  cvt.f32.f16 %f47, %rs28;}

	// end inline asm
	fma.rn.f32 	%f65, %f46, %f47, %f64;
	ld.global.u16 	%rs29, [%rd41+12];
	// begin inline asm
	{  cvt.f32.f16 %f48, %rs29;}

	// end inline asm
	ld.global.u16 	%rs30, [%rd16+12];
	// begin inline asm
	{  cvt.f32.f16 %f49, %rs30;}

	// end inline asm
	fma.rn.f32 	%f66, %f48, %f49, %f65;
	ld.global.u16 	%rs31, [%rd41+14];
	// begin inline asm
	{  cvt.f32.f16 %f50, %rs31;}

	// end inline asm
	ld.global.u16 	%rs32, [%rd16+14];
	// begin inline asm
	{  cvt.f32.f16 %f51, %rs32;}

	// end inline asm
	fma.rn.f32 	%f116, %f50, %f51, %f66;
	add.s32 	%r42, %r42, 16;
	add.s64 	%rd41, %rd41, 32;
	add.s32 	%r41, %r41, 16;
	setp.ne.s32 	%p6, %r42, 0;
	@%p6 bra 	$L__BB0_4;
$L__BB0_5:
	setp.eq.s32 	%p7, %r5, 0;
	@%p7 bra 	$L__BB0_14;
	and.b32  	%r13, %r26, 7;
	setp.lt.u32 	%p8, %r5, 8;
	@%p8 bra 	$L__BB0_8;
	add.s32 	%r35, %r44, %r3;
	mul.wide.u32 	%rd17, %r35, 2;
	add.s64 	%rd18, %rd2, %rd17;
	ld.global.u16 	%rs33, [%rd18];
	// begin inline asm
	{  cvt.f32.f16 %f68, %rs33;}

	// end inline asm
	add.s32 	%r36, %r44, %r4;
	mul.wide.s32 	%rd19, %r36, 2;
	add.s64 	%rd20, %rd1, %rd19;
	ld.global.u16 	%rs34, [%rd20];
	// begin inline asm
	{  cvt.f32.f16 %f69, %rs34;}

	// end inline asm
	fma.rn.f32 	%f84, %f68, %f69, %f116;
	cvt.u64.u32 	%rd21, %r3;
	cvt.u64.u32 	%rd22, %r44;
	add.s64 	%rd23, %rd22, %rd21;
	shl.b64 	%rd24, %rd23, 1;
	add.s64 	%rd25, %rd2, %rd24;
	ld.global.u16 	%rs35, [%rd25+2];
	// begin inline asm
	{  cvt.f32.f16 %f70, %rs35;}

	// end inline asm
	ld.global.u16 	%rs36, [%rd20+2];
	// begin inline asm
	{  cvt.f32.f16 %f71, %rs36;}

	// end inline asm
	fma.rn.f32 	%f85, %f70, %f71, %f84;
	ld.global.u16 	%rs37, [%rd25+4];
	// begin inline asm
	{  cvt.f32.f16 %f72, %rs37;}

	// end inline asm
	ld.global.u16 	%rs38, [%rd20+4];
	// begin inline asm
	{  cvt.f32.f16 %f73, %rs38;}

	// end inline asm
	fma.rn.f32 	%f86, %f72, %f73, %f85;
	ld.global.u16 	%rs39, [%rd25+6];
	// begin inline asm
	{  cvt.f32.f16 %f74, %rs39;}

	// end inline asm
	ld.global.u16 	%rs40, [%rd20+6];
	// begin inline asm
	{  cvt.f32.f16 %f75, %rs40;}

	// end inline asm
	fma.rn.f32 	%f87, %f74, %f75, %f86;
	ld.global.u16 	%rs41, [%rd25+8];
	// begin inline asm
	{  cvt.f32.f16 %f76, %rs41;}

	// end inline asm
	ld.global.u16 	%rs42, [%rd20+8];
	// begin inline asm
	{  cvt.f32.f16 %f77, %rs42;}

	// end inline asm
	fma.rn.f32 	%f88, %f76, %f77, %f87;
	ld.global.u16 	%rs43, [%rd25+10];
	// begin inline asm
	{  cvt.f32.f16 %f78, %rs43;}

	// end inline asm
	ld.global.u16 	%rs44, [%rd20+10];
	// begin inline asm
	{  cvt.f32.f16 %f79, %rs44;}

	// end inline asm
	fma.rn.f32 	%f89, %f78, %f79, %f88;
	ld.global.u16 	%rs45, [%rd25+12];
	// begin inline asm
	{  cvt.f32.f16 %f80, %rs45;}

	// end inline asm
	ld.global.u16 	%rs46, [%rd20+12];
	// begin inline asm
	{  cvt.f32.f16 %f81, %rs46;}

	// end inline asm
	fma.rn.f32 	%f90, %f80, %f81, %f89;
	ld.global.u16 	%rs47, [%rd25+14];
	// begin inline asm
	{  cvt.f32.f16 %f82, %rs47;}

	// end inline asm
	ld.global.u16 	%rs48, [%rd20+14];
	// begin inline asm
	{  cvt.f32.f16 %f83, %rs48;}

	// end inline asm
	fma.rn.f32 	%f116, %f82, %f83, %f90;
	add.s32 	%r44, %r44, 8;
$L__BB0_8:
	setp.eq.s32 	%p9, %r13, 0;
	@%p9 bra 	$L__BB0_14;
	and.b32  	%r16, %r26, 3;
	setp.lt.u32 	%p10, %r13, 4;
	@%p10 bra 	$L__BB0_11;
	add.s32 	%r37, %r44, %r3;
	mul.wide.u32 	%rd26, %r37, 2;
	add.s64 	%rd27, %rd2, %rd26;
	ld.global.u16 	%rs49, [%rd27];
	// begin inline asm
	{  cvt.f32.f16 %f92, %rs49;}

	// end inline asm
	add.s32 	%r38, %r44, %r4;
	mul.wide.s32 	%rd28, %r38, 2;
	add.s64 	%rd29, %rd1, %rd28;
	ld.global.u16 	%rs50, [%rd29];
	// begin inline asm
	{  cvt.f32.f16 %f93, %rs50;}

	// end inline asm
	fma.rn.f32 	%f100, %f92, %f93, %f116;
	cvt.u64.u32 	%rd30, %r3;
	cvt.u64.u32 	%rd31, %r44;
	add.s64 	%rd32, %rd31, %rd30;
	shl.b64 	%rd33, %rd32, 1;
	add.s64 	%rd34, %rd2, %rd33;
	ld.global.u16 	%rs51, [%rd34+2];
	// begin inline asm
	{  cvt.f32.f16 %f94, %rs51;}

	// end inline asm
	ld.global.u16 	%rs52, [%rd29+2];
	// begin inline asm
	{  cvt.f32.f16 %f95, %rs52;}

	// end inline asm
	fma.rn.f32 	%f101, %f94, %f95, %f100;
	ld.global.u16 	%rs53, [%rd34+4];
	// begin inline asm
	{  cvt.f32.f16 %f96, %rs53;}

	// end inline asm
	ld.global.u16 	%rs54, [%rd29+4];
	// begin inline asm
	{  cvt.f32.f16 %f97, %rs54;}

	// end inline asm
	fma.rn.f32 	%f102, %f96, %f97, %f101;
	ld.global.u16 	%rs55, [%rd34+6];
	// begin inline asm
	{  cvt.f32.f16 %f98, %rs55;}

	// end inline asm
	ld.global.u16 	%rs56, [%rd29+6];
	// begin inline asm
	{  cvt.f32.f16 %f99, %rs56;}

	// end inline asm
	fma.rn.f32 	%f116, %f98, %f99, %f102;
	add.s32 	%r44, %r44, 4;
$L__BB0_11:
	setp.eq.s32 	%p11, %r16, 0;
	@%p11 bra 	$L__BB0_14;
	add.s32 	%r47, %r44, %r4;
	add.s32 	%r39, %r44, %r3;
	mul.wide.u32 	%rd35, %r39, 2;
	add.s64 	%rd42, %rd2, %rd35;
	neg.s32 	%r46, %r16;
$L__BB0_13:
	.pragma "nounroll";
	mul.wide.s32 	%rd36, %r47, 2;
	add.s64 	%rd37, %rd1, %rd36;
	ld.global.u16 	%rs57, [%rd42];
	// begin inline asm
	{  cvt.f32.f16 %f103, %rs57;}

	// end inline asm
	ld.global.u16 	%rs58, [%rd37];
	// begin inline asm
	{  cvt.f32.f16 %f104, %rs58;}

	// end inline asm
	fma.rn.f32 	%f116, %f103, %f104, %f116;
	add.s32 	%r47, %r47, 1;
	add.s64 	%rd42, %rd42, 2;
	add.s32 	%r46, %r46, 1;
	setp.ne.s32 	%p12, %r46, 0;
	@%p12 bra 	$L__BB0_13;
$L__BB0_14:
	mad.lo.s32 	%r40, %r25, %r1, %r2;
	cvta.to.global.u64 	%rd38, %rd10;
	mul.wide.s32 	%rd39, %r40, 2;
	add.s64 	%rd40, %rd38, %rd39;
	ld.global.u16 	%rs59, [%rd40];
	// begin inline asm
	{  cvt.f32.f16 %f105, %rs59;}

	// end inline asm
	mul.f32 	%f107, %f15, %f105;
	fma.rn.f32 	%f106, %f14, %f116, %f107;
	// begin inline asm
	{  cvt.rn.f16.f32 %rs60, %f106;}

	// end inline asm
	st.global.u16 	[%rd40], %rs60;
$L__BB0_15:
	ret;

}


// ===== COMPILED SASS (sm_100) =====

	.target	sm_100

	.elftype	@"ET_EXEC"


//--------------------- .note.nv.tkinfo           --------------------------
	.section	.note.nv.tkinfo,"",@"SHT_NOTE"
	.sectionflags	@"SHF_NOTE_NV_TKINFO"
	.tkinfo
        /*0018*/ 	.word	0x00000002
        /*0030*/ 	.string	""
        /*0030*/ 	.string	"ptxas"
        /*0030*/ 	.string	"Cuda compilation tools, release 13.0, V13.0.88"
        /*0030*/ 	.string	"Build cuda_13.0.r13.0/compiler.36424714_0"
        /*0030*/ 	.string	"-arch sm_100 -m 64 "



//--------------------- .note.nv.cuinfo           --------------------------
	.section	.note.nv.cuinfo,"",@"SHT_NOTE"
	.sectionflags	@"SHF_NOTE_NV_CUINFO"
        /*0018*/ 	.short	0x0002
        /*001a*/ 	.short	0x0064
        /*001c*/ 	.short	0x0082
	.zero		2


//--------------------- .nv.info                  --------------------------
	.section	.nv.info,"",@"SHT_CUDA_INFO"
	.align	4


	//----- nvinfo : EIATTR_REGCOUNT
	.align		4
        /*0000*/ 	.byte	0x04, 0x2f
        /*0002*/ 	.short	(.L_1 - .L_0)
	.align		4
.L_0:
        /*0004*/ 	.word	index@(_Z6matmulP6__halfS0_S0_iiiff)
        /*0008*/ 	.word	0x00000020


	//----- nvinfo : EIATTR_FRAME_SIZE
	.align		4
.L_1:
        /*000c*/ 	.byte	0x04, 0x11
        /*000e*/ 	.short	(.L_3 - .L_2)
	.align		4
.L_2:
        /*0010*/ 	.word	index@(_Z6matmulP6__halfS0_S0_iiiff)
        /*0014*/ 	.word	0x00000000


	//----- nvinfo : EIATTR_MIN_STACK_SIZE
	.align		4
.L_3:
        /*0018*/ 	.byte	0x04, 0x12
        /*001a*/ 	.short	(.L_5 - .L_4)
	.align		4
.L_4:
        /*001c*/ 	.word	index@(_Z6matmulP6__halfS0_S0_iiiff)
        /*0020*/ 	.word	0x00000000
.L_5:


//--------------------- .nv.compat                --------------------------
	.section	.nv.compat,"",@"SHT_CUDA_COMPAT_INFO"
	.align	4
        /*0000*/ 	.byte	0x02, 0x09, 0x00, 0x00, 0x02, 0x02, 0x01, 0x00, 0x02, 0x05, 0x05, 0x00, 0x03, 0x07, 0x01, 0x01
        /*0010*/ 	.byte	0x02, 0x03, 0x00, 0x00, 0x02, 0x06, 0x01, 0x00, 0x04, 0x0b, 0x08, 0x00, 0x09, 0x00, 0x00, 0x00
        /*0020*/ 	.byte	0x00, 0x00, 0x00, 0x00


//--------------------- .nv.info._Z6matmulP6__halfS0_S0_iiiff --------------------------
	.section	.nv.info._Z6matmulP6__halfS0_S0_iiiff,"",@"SHT_CUDA_INFO"
	.sectionflags	@""
	.align	4


	//----- nvinfo : EIATTR_CUDA_API_VERSION
	.align		4
        /*0000*/ 	.byte	0x04, 0x37
        /*0002*/ 	.short	(.L_7 - .L_6)
.L_6:
        /*0004*/ 	.word	0x00000082


	//----- nvinfo : EIATTR_KPARAM_INFO
	.align		4
.L_7:
        /*0008*/ 	.byte	0x04, 0x17
        /*000a*/ 	.short	(.L_9 - .L_8)
.L_8:
        /*000c*/ 	.word	0x00000000
        /*0010*/ 	.short	0x0007
        /*0012*/ 	.short	0x0028
        /*0014*/ 	.byte	0x00, 0xf0, 0x11, 0x00


	//----- nvinfo : EIATTR_KPARAM_INFO
	.align		4
.L_9:
        /*0018*/ 	.byte	0x04, 0x17
        /*001a*/ 	.short	(.L_11 - .L_10)
.L_10:
        /*001c*/ 	.word	0x00000000
        /*0020*/ 	.short	0x0006
        /*0022*/ 	.short	0x0024
        /*0024*/ 	.byte	0x00, 0xf0, 0x11, 0x00


	//----- nvinfo : EIATTR_KPARAM_INFO
	.align		4
.L_11:
        /*0028*/ 	.byte	0x04, 0x17
        /*002a*/ 	.short	(.L_13 - .L_12)
.L_12:
        /*002c*/ 	.word	0x00000000
        /*0030*/ 	.short	0x0005
        /*0032*/ 	.short	0x0020
        /*0034*/ 	.byte	0x00, 0xf0, 0x11, 0x00


	//----- nvinfo : EIATTR_KPARAM_INFO
	.align		4
.L_13:
        /*0038*/ 	.byte	0x04, 0x17
        /*003a*/ 	.short	(.L_15 - .L_14)
.L_14:
        /*003c*/ 	.word	0x00000000
        /*0040*/ 	.short	0x0004
        /*0042*/ 	.short	0x001c
        /*0044*/ 	.byte	0x00, 0xf0, 0x11, 0x00


	//----- nvinfo : EIATTR_KPARAM_INFO
	.align		4
.L_15:
        /*0048*/ 	.byte	0x04, 0x17
        /*004a*/ 	.short	(.L_17 - .L_16)
.L_16:
        /*004c*/ 	.word	0x00000000
        /*0050*/ 	.short	0x0003
        /*0052*/ 	.short	0x0018
        /*0054*/ 	.byte	0x00, 0xf0, 0x11, 0x00


	//----- nvinfo : EIATTR_KPARAM_INFO
	.align		4
.L_17:
        /*0058*/ 	.byte	0x04, 0x17
        /*005a*/ 	.short	(.L_19 - .L_18)
.L_18:
        /*005c*/ 	.word	0x00000000
        /*0060*/ 	.short	0x0002
        /*0062*/ 	.short	0x0010
        /*0064*/ 	.byte	0x00, 0xf5, 0x21, 0x00


	//----- nvinfo : EIATTR_KPARAM_INFO
	.align		4
.L_19:
        /*0068*/ 	.byte	0x04, 0x17
        /*006a*/ 	.short	(.L_21 - .L_20)
.L_20:
        /*006c*/ 	.word	0x00000000
        /*0070*/ 	.short	0x0001
        /*0072*/ 	.short	0x0008
        /*0074*/ 	.byte	0x00, 0xf5, 0x21, 0x00


	//----- nvinfo : EIATTR_KPARAM_INFO
	.align		4
.L_21:
        /*0078*/ 	.byte	0x04, 0x17
        /*007a*/ 	.short	(.L_23 - .L_22)
.L_22:
        /*007c*/ 	.word	0x00000000
        /*0080*/ 	.short	0x0000
        /*0082*/ 	.short	0x0000
        /*0084*/ 	.byte	0x00, 0xf5, 0x21, 0x00


	//----- nvinfo : EIATTR_SPARSE_MMA_MASK
	.align		4
.L_23:
        /*0088*/ 	.byte	0x03, 0x50
        /*008a*/ 	.short	0x0000


	//----- nvinfo : EIATTR_MAXREG_COUNT
	.align		4
        /*008c*/ 	.byte	0x03, 0x1b
        /*008e*/ 	.short	0x00ff


	//----- nvinfo : EIATTR_MERCURY_ISA_VERSION
	.align		4
        /*0090*/ 	.byte	0x03, 0x5f
        /*0092*/ 	.short	0x0101


	//----- nvinfo : EIATTR_VRC_CTA_INIT_COUNT
	.align		4
        /*0094*/ 	.byte	0x02, 0x4a
	.zero		1
	.zero		1


	//----- nvinfo : EIATTR_EXIT_INSTR_OFFSETS
	.align		4
        /*0098*/ 	.byte	0x04, 0x1c
        /*009a*/ 	.short	(.L_25 - .L_24)


	//   ....[0]....
.L_24:
        /*009c*/ 	.word	0x000000c0


	//   ....[1]....
        /*00a0*/ 	.word	0x00000fe0


	//----- nvinfo : EIATTR_CBANK_PARAM_SIZE
	.align		4
.L_25:
        /*00a4*/ 	.byte	0x03, 0x19
        /*00a6*/ 	.short	0x002c


	//----- nvinfo : EIATTR_PARAM_CBANK
	.align		4
        /*00a8*/ 	.byte	0x04, 0x0a
        /*00aa*/ 	.short	(.L_27 - .L_26)
	.align		4
.L_26:
        /*00ac*/ 	.word	index@(.nv.constant0._Z6matmulP6__halfS0_S0_iiiff)
        /*00b0*/ 	.short	0x0380
        /*00b2*/ 	.short	0x002c


	//----- nvinfo : EIATTR_SW_WAR
	.align		4
.L_27:
        /*00b4*/ 	.byte	0x04, 0x36
        /*00b6*/ 	.short	(.L_29 - .L_28)
.L_28:
        /*00b8*/ 	.word	0x00000008
.L_29:


//--------------------- .nv.callgraph             --------------------------
	.section	.nv.callgraph,"",@"SHT_CUDA_CALLGRAPH"
	.align	4
	.sectionentsize	8
	.align		4
        /*0000*/ 	.word	0x00000000
	.align		4
        /*0004*/ 	.word	0xffffffff
	.align		4
        /*0008*/ 	.word	0x00000000
	.align		4
        /*000c*/ 	.word	0xfffffffe
	.align		4
        /*0010*/ 	.word	0x00000000
	.align		4
        /*0014*/ 	.word	0xfffffffd
	.align		4
        /*0018*/ 	.word	0x00000000
	.align		4
        /*001c*/ 	.word	0xfffffffc


//--------------------- .text._Z6matmulP6__halfS0_S0_iiiff --------------------------
	.section	.text._Z6matmulP6__halfS0_S0_iiiff,"ax",@progbits
	.align	128
        .global         _Z6matmulP6__halfS0_S0_iiiff
        .type           _Z6matmulP6__halfS0_S0_iiiff,@function
        .size           _Z6matmulP6__halfS0_S0_iiiff,(.L_x_7 - _Z6matmulP6__halfS0_S0_iiiff)
        .other          _Z6matmulP6__halfS0_S0_iiiff,@"STO_CUDA_ENTRY STV_DEFAULT"
_Z6matmulP6__halfS0_S0_iiiff:
.text._Z6matmulP6__halfS0_S0_iiiff:
[----:B------:R-:W-:Y:S01]  /*0000*/  LDC R1, c[0x0][0x37c] ;  /* 0x0000df00ff017b82 */ /* 0x000fe20000000800 */
[----:B------:R-:W0:Y:S07]  /*0010*/  S2R R3, SR_TID.X ;  /* 0x0000000000037919 */ /* 0x000e2e0000002100 */
[----:B------:R-:W1:Y:S01]  /*0020*/  LDC R7, c[0x0][0x364] ;  /* 0x0000d900ff077b82 */ /* 0x000e620000000800 */
[----:B------:R-:W2:Y:S01]  /*0030*/  LDCU.64 UR10, c[0x0][0x398] ;  /* 0x00007300ff0a77ac */ /* 0x000ea20008000a00 */
[----:B------:R-:W1:Y:S06]  /*0040*/  S2R R2, SR_TID.Y ;  /* 0x0000000000027919 */ /* 0x000e6c0000002200 */
[----:B------:R-:W0:Y:S08]  /*0050*/  S2UR UR5, SR_CTAID.X ;  /* 0x00000000000579c3 */ /* 0x000e300000002500 */
[----:B------:R-:W0:Y:S08]  /*0060*/  LDC R0, c[0x0][0x360] ;  /* 0x0000d800ff007b82 */ /* 0x000e300000000800 */
[----:B------:R-:W1:Y:S01]  /*0070*/  S2UR UR4, SR_CTAID.Y ;  /* 0x00000000000479c3 */ /* 0x000e620000002600 */
[----:B0-----:R-:W-:-:S05]  /*0080*/  IMAD R0, R0, UR5, R3 ;  /* 0x0000000500007c24 */ /* 0x001fca000f8e0203 */
[----:B--2---:R-:W-:Y:S01]  /*0090*/  ISETP.GE.AND P0, PT, R0, UR11, PT ;  /* 0x0000000b00007c0c */ /* 0x004fe2000bf06270 */
[----:B-1----:R-:W-:-:S05]  /*00a0*/  IMAD R7, R7, UR4, R2 ;  /* 0x0000000407077c24 */ /* 0x002fca000f8e0202 */
[----:B------:R-:W-:-:S13]  /*00b0*/  ISETP.GE.OR P0, PT, R7, UR10, P0 ;  /* 0x0000000a07007c0c */ /* 0x000fda0008706670 */
[----:B------:R-:W-:Y:S05]  /*00c0*/  @P0 EXIT ;  /* 0x000000000000094d */ /* 0x000fea0003800000 */
[----:B------:R-:W0:Y:S01]  /*00d0*/  LDCU UR7, c[0x0][0x3a0] ;  /* 0x00007400ff0777ac */ /* 0x000e220008000800 */
[----:B------:R-:W-:Y:S01]  /*00e0*/  HFMA2 R12, -RZ, RZ, 0, 0 ;  /* 0x00000000ff0c7431 */ /* 0x000fe200000001ff */
[----:B------:R-:W1:Y:S01]  /*00f0*/  LDCU.64 UR12, c[0x0][0x358] ;  /* 0x00006b00ff0c77ac */ /* 0x000e620008000a00 */
[----:B0-----:R-:W-:-:S09]  /*0100*/  UISETP.GE.AND UP0, UPT, UR7, 0x1, UPT ;  /* 0x000000010700788c */ /* 0x001fd2000bf06270 */
[----:B-1----:R-:W-:Y:S05]  /*0110*/  BRA.U !UP0, `(.L_x_0) ;  /* 0x0000000d08847547 */ /* 0x002fea000b800000 */
[----:B------:R-:W-:Y:S02]  /*0120*/  UISETP.GE.U32.AND UP1, UPT, UR7, 0x10, UPT ;  /* 0x000000100700788c */ /* 0x000fe4000bf26070 */
[----:B------:R-:W-:Y:S01]  /*0130*/  IMAD R6, R7, UR7, RZ ;  /* 0x0000000707067c24 */ /* 0x000fe2000f8e02ff */
[----:B------:R-:W-:Y:S02]  /*0140*/  ULOP3.LUT UR10, UR7, 0xf, URZ, 0xc0, !UPT ;  /* 0x0000000f070a7892 */ /* 0x000fe4000f8ec0ff */
[----:B------:R-:W-:Y:S01]  /*0150*/  IMAD R8, R0, UR7, RZ ;  /* 0x0000000700087c24 */ /* 0x000fe2000f8e02ff */
[----:B------:R-:W-:Y:S01]  /*0160*/  MOV R12, RZ ;  /* 0x000000ff000c7202 */ /* 0x000fe20000000f00 */
[----:B------:R-:W-:Y:S01]  /*0170*/  UMOV UR4, URZ ;  /* 0x000000ff00047c82 */ /* 0x000fe20008000000 */
[----:B------:R-:W-:Y:S01]  /*0180*/  UISETP.NE.AND UP0, UPT, UR10, URZ, UPT ;  /* 0x000000ff0a00728c */ /* 0x000fe2000bf05270 */
[----:B------:R-:W-:Y:S10]  /*0190*/  BRA.U !UP1, `(.L_x_1) ;  /* 0x0000000509907547 */ /* 0x000ff4000b800000 */
[----:B------:R-:W0:Y:S01]  /*01a0*/  LDC.64 R2, c[0x0][0x380] ;  /* 0x0000e000ff027b82 */ /* 0x000e220000000a00 */
[----:B------:R-:W1:Y:S01]  /*01b0*/  LDCU.64 UR8, c[0x0][0x388] ;  /* 0x00007100ff0877ac */ /* 0x000e620008000a00 */
[----:B------:R-:W-:Y:S02]  /*01c0*/  MOV R12, RZ ;  /* 0x000000ff000c7202 */ /* 0x000fe40000000f00 */
[----:B------:R-:W-:Y:S01]  /*01d0*/  MOV R9, R8 ;  /* 0x0000000800097202 */ /* 0x000fe20000000f00 */
[----:B------:R-:W-:Y:S02]  /*01e0*/  ULOP3.LUT UR4, UR7, 0x7ffffff0, URZ, 0xc0, !UPT ;  /* 0x7ffffff007047892 */ /* 0x000fe4000f8ec0ff */
[----:B-1----:R-:W-:Y:S02]  /*01f0*/  UIADD3 UR5, UP1, UPT, UR8, 0x10, URZ ;  /* 0x0000001008057890 */ /* 0x002fe4000ff3e0ff */
[----:B------:R-:W-:Y:S02]  /*0200*/  UIADD3 UR8, UPT, UPT, -UR4, URZ, URZ ;  /* 0x000000ff04087290 */ /* 0x000fe4000fffe1ff */
[----:B------:R-:W-:Y:S01]  /*0210*/  UIADD3.X UR6, UPT, UPT, URZ, UR9, URZ, UP1, !UPT ;  /* 0x00000009ff067290 */ /* 0x000fe20008ffe4ff */
[----:B0-----:R-:W-:-:S03]  /*0220*/  IMAD.WIDE.U32 R2, R6, 0x2, R2 ;  /* 0x0000000206027825 */ /* 0x001fc600078e0002 */
[----:B------:R-:W-:-:S04]  /*0230*/  IADD3 R2, P0, PT, R2, 0x10, RZ ;  /* 0x0000001002027810 */ /* 0x000fc80007f1e0ff */
[----:B------:R-:W-:-:S09]  /*0240*/  IADD3.X R3, PT, PT, RZ, R3, RZ, P0, !PT ;  /* 0x00000003ff037210 */ /* 0x000fd200007fe4ff */
.L_x_2:
[----:B------:R-:W-:Y:S01]  /*0250*/  MOV R4, UR5 ;  /* 0x0000000500047c02 */ /* 0x000fe20008000f00 */
[----:B------:R-:W2:Y:S01]  /*0260*/  LDG.E.U16 R21, desc[UR12][R2.64+-0x10] ;  /* 0xfffff00c02157981 */ /* 0x000ea2000c1e1500 */
[----:B------:R-:W-:-:S03]  /*0270*/  MOV R5, UR6 ;  /* 0x0000000600057c02 */ /* 0x000fc60008000f00 */
[----:B------:R-:W3:Y:S01]  /*0280*/  LDG.E.U16 R23, desc[UR12][R2.64+-0xe] ;  /* 0xfffff20c02177981 */ /* 0x000ee2000c1e1500 */
[----:B------:R-:W-:-:S03]  /*0290*/  IMAD.WIDE R4, R9, 0x2, R4 ;  /* 0x0000000209047825 */ /* 0x000fc600078e0204 */
[----:B------:R-:W4:Y:S04]  /*02a0*/  LDG.E.U16 R13, desc[UR12][R2.64+-0xc] ;  /* 0xfffff40c020d7981 */ /* 0x000f28000c1e1500 */
[----:B------:R-:W5:Y:S04]  /*02b0*/  LDG.E.U16 R22, desc[UR12][R4.64+-0x10] ;  /* 0xfffff00c04167981 */ /* 0x000f68000c1e1500 */
[----:B------:R-:W4:Y:S04]  /*02c0*/  LDG.E.U16 R25, desc[UR12][R4.64+-0xe] ;  /* 0xfffff20c04197981 */ /* 0x000f28000c1e1500 */
        /* <DEDUP_REMOVED lines=10> */
[----:B------:R-:W4:Y:S01]  /*0370*/  LDG.E.U16 R27, desc[UR12][R2.64+0xe] ;  /* 0x00000e0c021b7981 */ /* 0x000f22000c1e1500 */
[----:B--2---:R-:W-:-:S02]  /*0380*/  HADD2.F32 R21, -RZ, R21.H0_H0 ;  /* 0x20000015ff157230 */ /* 0x004fc40000004100 */
[----:B---3--:R-:W-:Y:S02]  /*0390*/  HADD2.F32 R24, -RZ, R23.H0_H0 ;  /* 0x20000017ff187230 */ /* 0x008fe40000004100 */
[----:B-----5:R-:W-:Y:S02]  /*03a0*/  HADD2.F32 R22, -RZ, R22.H0_H0 ;  /* 0x20000016ff167230 */ /* 0x020fe40000004100 */
[----:B----4-:R-:W-:-:S03]  /*03b0*/  HADD2.F32 R25, -RZ, R25.H0_H0 ;  /* 0x20000019ff197230 */ /* 0x010fc60000004100 */
[----:B------:R-:W-:Y:S01]  /*03c0*/  FFMA R21, R21, R22, R12 ;  /* 0x0000001615157223 */ /* 0x000fe2000000000c */
[----:B------:R-:W-:Y:S01]  /*03d0*/  HADD2.F32 R22, -RZ, R13.H0_H0 ;  /* 0x2000000dff167230 */ /* 0x000fe20000004100 */
[----:B------:R-:W2:Y:S01]  /*03e0*/  LDG.E.U16 R12, desc[UR12][R2.64+-0x2] ;  /* 0xfffffe0c020c7981 */ /* 0x000ea2000c1e1500 */
[----:B------:R-:W-:Y:S02]  /*03f0*/  HADD2.F32 R16, -RZ, R16.H0_H0 ;  /* 0x20000010ff107230 */ /* 0x000fe40000004100 */
[----:B------:R-:W-:Y:S01]  /*0400*/  FFMA R21, R24, R25, R21 ;  /* 0x0000001918157223 */ /* 0x000fe20000000015 */
[----:B------:R-:W3:Y:S01]  /*0410*/  LDG.E.U16 R13, desc[UR12][R4.64+-0x2] ;  /* 0xfffffe0c040d7981 */ /* 0x000ee2000c1e1500 */
[----:B------:R-:W-:Y:S02]  /*0420*/  HADD2.F32 R23, -RZ, R14.H0_H0 ;  /* 0x2000000eff177230 */ /* 0x000fe40000004100 */
[----:B------:R-:W-:Y:S01]  /*0430*/  FFMA R16, R22, R16, R21 ;  /* 0x0000001016107223 */ /* 0x000fe20000000015 */
[----:B------:R-:W4:Y:S01]  /*0440*/  LDG.E.U16 R14, desc[UR12][R2.64] ;  /* 0x0000000c020e7981 */ /* 0x000f22000c1e1500 */
[----:B------:R-:W-:-:S03]  /*0450*/  HADD2.F32 R24, -RZ, R15.H0_H0 ;  /* 0x2000000fff187230 */ /* 0x000fc60000004100 */
[----:B------:R-:W5:Y:S01]  /*0460*/  LDG.E.U16 R15, desc[UR12][R4.64] ;  /* 0x0000000c040f7981 */ /* 0x000f62000c1e1500 */
[----:B------:R-:W-:Y:S02]  /*0470*/  HADD2.F32 R22, -RZ, R17.H0_H0 ;  /* 0x20000011ff167230 */ /* 0x000fe40000004100 */
[----:B------:R-:W-:Y:S02]  /*0480*/  FFMA R23, R23, R24, R16 ;  /* 0x0000001817177223 */ /* 0x000fe40000000010 */
[----:B------:R-:W5:Y:S01]  /*0490*/  LDG.E.U16 R16, desc[UR12][R2.64+0x2] ;  /* 0x0000020c02107981 */ /* 0x000f62000c1e1500 */
[----:B------:R-:W-:-:S03]  /*04a0*/  HADD2.F32 R21, -RZ, R18.H0_H0 ;  /* 0x20000012ff157230 */ /* 0x000fc60000004100 */
[----:B------:R-:W5:Y:S01]  /*04b0*/  LDG.E.U16 R17, desc[UR12][R4.64+0x2] ;  /* 0x0000020c04117981 */ /* 0x000f62000c1e1500 */
[----:B------:R-:W-:Y:S02]  /*04c0*/  HADD2.F32 R24, -RZ, R19.H0_H0 ;  /* 0x20000013ff187230 */ /* 0x000fe40000004100 */
[----:B------:R-:W-:Y:S01]  /*04d0*/  FFMA R21, R22, R21, R23 ;  /* 0x0000001516157223 */ /* 0x000fe20000000017 */
[----:B------:R-:W5:Y:S01]  /*04e0*/  LDG.E.U16 R18, desc[UR12][R2.64+0x4] ;  /* 0x0000040c02127981 */ /* 0x000f62000c1e1500 */
[----:B------:R-:W-:-:S03]  /*04f0*/  HADD2.F32 R20, -RZ, R20.H0_H0 ;  /* 0x20000014ff147230 */ /* 0x000fc60000004100 */
[----:B------:R-:W5:Y:S04]  /*0500*/  LDG.E.U16 R19, desc[UR12][R4.64+0x4] ;  /* 0x0000040c04137981 */ /* 0x000f68000c1e1500 */
[----:B------:R-:W5:Y:S01]  /*0510*/  LDG.E.U16 R23, desc[UR12][R2.64+0x6] ;  /* 0x0000060c02177981 */ /* 0x000f62000c1e1500 */
[----:B------:R-:W-:-:S03]  /*0520*/  FFMA R24, R24, R20, R21 ;  /* 0x0000001418187223 */ /* 0x000fc60000000015 */
[----:B------:R-:W5:Y:S01]  /*0530*/  LDG.E.U16 R22, desc[UR12][R4.64+0x6] ;  /* 0x0000060c04167981 */ /* 0x000f62000c1e1500 */
[----:B------:R-:W-:-:S03]  /*0540*/  HADD2.F32 R25, -RZ, R10.H0_H0 ;  /* 0x2000000aff197230 */ /* 0x000fc60000004100 */
[----:B------:R-:W5:Y:S01]  /*0550*/  LDG.E.U16 R21, desc[UR12][R2.64+0x8] ;  /* 0x0000080c02157981 */ /* 0x000f62000c1e1500 */
[----:B------:R-:W-:-:S03]  /*0560*/  HADD2.F32 R26, -RZ, R11.H0_H0 ;  /* 0x2000000bff1a7230 */ /* 0x000fc60000004100 */
[----:B------:R-:W5:Y:S04]  /*0570*/  LDG.E.U16 R20, desc[UR12][R4.64+0x8] ;  /* 0x0000080c04147981 */ /* 0x000f68000c1e1500 */
[----:B------:R-:W5:Y:S04]  /*0580*/  LDG.E.U16 R10, desc[UR12][R2.64+0xa] ;  /* 0x00000a0c020a7981 */ /* 0x000f68000c1e1500 */
[----:B------:R-:W5:Y:S01]  /*0590*/  LDG.E.U16 R11, desc[UR12][R4.64+0xa] ;  /* 0x00000a0c040b7981 */ /* 0x000f62000c1e1500 */
[----:B------:R-:W-:-:S03]  /*05a0*/  FFMA R26, R25, R26, R24 ;  /* 0x0000001a191a7223 */ /* 0x000fc60000000018 */
[----:B------:R0:W5:Y:S04]  /*05b0*/  LDG.E.U16 R24, desc[UR12][R2.64+0xc] ;  /* 0x00000c0c02187981 */ /* 0x000168000c1e1500 */
[----:B------:R1:W5:Y:S01]  /*05c0*/  LDG.E.U16 R25, desc[UR12][R4.64+0xc] ;  /* 0x00000c0c04197981 */ /* 0x000362000c1e1500 */
[----:B------:R-:W-:-:S04]  /*05d0*/  UIADD3 UR8, UPT, UPT, UR8, 0x10, URZ ;  /* 0x0000001008087890 */ /* 0x000fc8000fffe0ff */
[----:B------:R-:W-:Y:S01]  /*05e0*/  UISETP.NE.AND UP1, UPT, UR8, URZ, UPT ;  /* 0x000000ff0800728c */ /* 0x000fe2000bf25270 */
[----:B------:R-:W-:Y:S01]  /*05f0*/  HADD2.F32 R27, -RZ, R27.H0_H0 ;  /* 0x2000001bff1b7230 */ /* 0x000fe20000004100 */
[----:B0-----:R-:W-:Y:S01]  /*0600*/  IADD3 R2, P0, PT, R2, 0x20, RZ ;  /* 0x0000002002027810 */ /* 0x001fe20007f1e0ff */
[----:B------:R-:W-:Y:S01]  /*0610*/  HADD2.F32 R28, -RZ, R28.H0_H0 ;  /* 0x2000001cff1c7230 */ /* 0x000fe20000004100 */
[----:B------:R-:W-:Y:S02]  /*0620*/  IADD3 R9, PT, PT, R9, 0x10, RZ ;  /* 0x0000001009097810 */ /* 0x000fe40007ffe0ff */
[----:B------:R-:W-:Y:S01]  /*0630*/  IADD3.X R3, PT, PT, RZ, R3, RZ, P0, !PT ;  /* 0x00000003ff037210 */ /* 0x000fe200007fe4ff */
[----:B--2---:R-:W-:Y:S02]  /*0640*/  HADD2.F32 R29, -RZ, R12.H0_H0 ;  /* 0x2000000cff1d7230 */ /* 0x004fe40000004100 */
[----:B---3--:R-:W-:Y:S02]  /*0650*/  HADD2.F32 R13, -RZ, R13.H0_H0 ;  /* 0x2000000dff0d7230 */ /* 0x008fe40000004100 */
[----:B----4-:R-:W-:-:S03]  /*0660*/  HADD2.F32 R14, -RZ, R14.H0_H0 ;  /* 0x2000000eff0e7230 */ /* 0x010fc60000004100 */
[----:B------:R-:W-:Y:S01]  /*0670*/  FFMA R13, R29, R13, R26 ;  /* 0x0000000d1d0d7223 */ /* 0x000fe2000000001a */
[----:B-----5:R-:W-:Y:S02]  /*0680*/  HADD2.F32 R15, -RZ, R15.H0_H0 ;  /* 0x2000000fff0f7230 */ /* 0x020fe40000004100 */
[----:B------:R-:W-:-:S03]  /*0690*/  HADD2.F32 R16, -RZ, R16.H0_H0 ;  /* 0x20000010ff107230 */ /* 0x000fc60000004100 */
[----:B------:R-:W-:Y:S01]  /*06a0*/  FFMA R13, R14, R15, R13 ;  /* 0x0000000f0e0d7223 */ /* 0x000fe2000000000d */
[----:B------:R-:W-:Y:S02]  /*06b0*/  HADD2.F32 R17, -RZ, R17.H0_H0 ;  /* 0x20000011ff117230 */ /* 0x000fe40000004100 */
[----:B------:R-:W-:-:S03]  /*06c0*/  HADD2.F32 R18, -RZ, R18.H0_H0 ;  /* 0x20000012ff127230 */ /* 0x000fc60000004100 */
[----:B------:R-:W-:Y:S01]  /*06d0*/  FFMA R13, R16, R17, R13 ;  /* 0x00000011100d7223 */ /* 0x000fe2000000000d */
[----:B------:R-:W-:Y:S02]  /*06e0*/  HADD2.F32 R19, -RZ, R19.H0_H0 ;  /* 0x20000013ff137230 */ /* 0x000fe40000004100 */
[----:B-1----:R-:W-:-:S03]  /*06f0*/  HADD2.F32 R4, -RZ, R23.H0_H0 ;  /* 0x20000017ff047230 */ /* 0x002fc60000004100 */
[----:B------:R-:W-:Y:S01]  /*0700*/  FFMA R13, R18, R19, R13 ;  /* 0x00000013120d7223 */ /* 0x000fe2000000000d */
[----:B------:R-:W-:Y:S02]  /*0710*/  HADD2.F32 R22, -RZ, R22.H0_H0 ;  /* 0x20000016ff167230 */ /* 0x000fe40000004100 */
[----:B------:R-:W-:-:S03]  /*0720*/  HADD2.F32 R21, -RZ, R21.H0_H0 ;  /* 0x20000015ff157230 */ /* 0x000fc60000004100 */
[----:B------:R-:W-:Y:S01]  /*0730*/  FFMA R4, R4, R22, R13 ;  /* 0x0000001604047223 */ /* 0x000fe2000000000d */
[----:B------:R-:W-:Y:S02]  /*0740*/  HADD2.F32 R20, -RZ, R20.H0_H0 ;  /* 0x20000014ff147230 */ /* 0x000fe40000004100 */
[----:B------:R-:W-:-:S03]  /*0750*/  HADD2.F32 R5, -RZ, R10.H0_H0 ;  /* 0x2000000aff057230 */ /* 0x000fc60000004100 */
[----:B------:R-:W-:Y:S01]  /*0760*/  FFMA R4, R21, R20, R4 ;  /* 0x0000001415047223 */ /* 0x000fe20000000004 */
[----:B------:R-:W-:-:S05]  /*0770*/  HADD2.F32 R11, -RZ, R11.H0_H0 ;  /* 0x2000000bff0b7230 */ /* 0x000fca0000004100 */
[----:B------:R-:W-:Y:S01]  /*0780*/  FFMA R4, R5, R11, R4 ;  /* 0x0000000b05047223 */ /* 0x000fe20000000004 */
[----:B------:R-:W-:Y:S02]  /*0790*/  HADD2.F32 R5, -RZ, R24.H0_H0 ;  /* 0x20000018ff057230 */ /* 0x000fe40000004100 */
[----:B------:R-:W-:-:S05]  /*07a0*/  HADD2.F32 R25, -RZ, R25.H0_H0 ;  /* 0x20000019ff197230 */ /* 0x000fca0000004100 */
[----:B------:R-:W-:-:S04]  /*07b0*/  FFMA R4, R5, R25, R4 ;  /* 0x0000001905047223 */ /* 0x000fc80000000004 */
[----:B------:R-:W-:Y:S01]  /*07c0*/  FFMA R12, R27, R28, R4 ;  /* 0x0000001c1b0c7223 */ /* 0x000fe20000000004 */
[----:B------:R-:W-:Y:S06]  /*07d0*/  BRA.U UP1, `(.L_x_2) ;  /* 0xfffffff9019c7547 */ /* 0x000fec000b83ffff */
.L_x_1:
[----:B------:R-:W-:Y:S05]  /*07e0*/  BRA.U !UP0, `(.L_x_0) ;  /* 0x0000000508d07547 */ /* 0x000fea000b800000 */
[----:B------:R-:W-:Y:S02]  /*07f0*/  UISETP.GE.U32.AND UP0, UPT, UR10, 0x8, UPT ;  /* 0x000000080a00788c */ /* 0x000fe4000bf06070 */
[----:B------:R-:W-:-:S04]  /*0800*/  ULOP3.LUT UR6, UR7, 0x7, URZ, 0xc0, !UPT ;  /* 0x0000000707067892 */ /* 0x000fc8000f8ec0ff */
[----:B------:R-:W-:-:S03]  /*0810*/  UISETP.NE.AND UP1, UPT, UR6, URZ, UPT ;  /* 0x000000ff0600728c */ /* 0x000fc6000bf25270 */
[----:B------:R-:W-:Y:S08]  /*0820*/  BRA.U !UP0, `(.L_x_3) ;  /* 0x0000000108d07547 */ /* 0x000ff0000b800000 */
[----:B------:R-:W0:Y:S01]  /*0830*/  LDC.64 R20, c[0x0][0x380] ;  /* 0x0000e000ff147b82 */ /* 0x000e220000000a00 */
[----:B------:R-:W1:Y:S01]  /*0840*/  LDCU.64 UR8, c[0x0][0x380] ;  /* 0x00007000ff0877ac */ /* 0x000e620008000a00 */
[C---:B------:R-:W-:Y:S02]  /*0850*/  IADD3 R3, PT, PT, R6.reuse, UR4, RZ ;  /* 0x0000000406037c10 */ /* 0x040fe4000fffe0ff */
[----:B------:R-:W-:Y:S02]  /*0860*/  IADD3 R10, P0, PT, R6, UR4, RZ ;  /* 0x00000004060a7c10 */ /* 0x000fe4000ff1e0ff */
[----:B------:R-:W-:Y:S02]  /*0870*/  IADD3 R9, PT, PT, R8, UR4, RZ ;  /* 0x0000000408097c10 */ /* 0x000fe4000fffe0ff */
[----:B------:R-:W2:Y:S01]  /*0880*/  LDC.64 R4, c[0x0][0x388] ;  /* 0x0000e200ff047b82 */ /* 0x000ea20000000a00 */
[----:B0-----:R-:W-:Y:S01]  /*0890*/  IMAD.WIDE.U32 R20, R3, 0x2, R20 ;  /* 0x0000000203147825 */ /* 0x001fe200078e0014 */
[----:B------:R-:W-:-:S02]  /*08a0*/  IADD3.X R3, PT, PT, RZ, RZ, RZ, P0, !PT ;  /* 0x000000ffff037210 */ /* 0x000fc400007fe4ff */
[C---:B-1----:R-:W-:Y:S02]  /*08b0*/  LEA R2, P0, R10.reuse, UR8, 0x1 ;  /* 0x000000080a027c11 */ /* 0x042fe4000f8008ff */
[----:B------:R-:W3:Y:S02]  /*08c0*/  LDG.E.U16 R22, desc[UR12][R20.64] ;  /* 0x0000000c14167981 */ /* 0x000ee4000c1e1500 */
[----:B------:R-:W-:Y:S01]  /*08d0*/  LEA.HI.X R3, R10, UR9, R3, 0x1, P0 ;  /* 0x000000090a037c11 */ /* 0x000fe200080f0c03 */
[----:B--2---:R-:W-:-:S04]  /*08e0*/  IMAD.WIDE R4, R9, 0x2, R4 ;  /* 0x0000000209047825 */ /* 0x004fc800078e0204 */
[----:B------:R-:W2:Y:S04]  /*08f0*/  LDG.E.U16 R25, desc[UR12][R2.64+0x2] ;  /* 0x0000020c02197981 */ /* 0x000ea8000c1e1500 */
[----:B------:R-:W4:Y:S04]  /*0900*/  LDG.E.U16 R24, desc[UR12][R4.64] ;  /* 0x0000000c04187981 */ /* 0x000f28000c1e1500 */
[----:B------:R-:W5:Y:S04]  /*0910*/  LDG.E.U16 R26, desc[UR12][R4.64+0x2] ;  /* 0x0000020c041a7981 */ /* 0x000f68000c1e1500 */
        /* <DEDUP_REMOVED lines=11> */
[----:B------:R-:W5:Y:S01]  /*09d0*/  LDG.E.U16 R21, desc[UR12][R2.64+0xe] ;  /* 0x00000e0c02157981 */ /* 0x000f62000c1e1500 */
[----:B------:R-:W-:Y:S01]  /*09e0*/  UIADD3 UR4, UPT, UPT, UR4, 0x8, URZ ;  /* 0x0000000804047890 */ /* 0x000fe2000fffe0ff */
[----:B---3--:R-:W-:-:S02]  /*09f0*/  HADD2.F32 R23, -RZ, R22.H0_H0 ;  /* 0x20000016ff177230 */ /* 0x008fc40000004100 */
[----:B--2---:R-:W-:Y:S02]  /*0a00*/  HADD2.F32 R22, -RZ, R25.H0_H0 ;  /* 0x20000019ff167230 */ /* 0x004fe40000004100 */
[----:B----4-:R-:W-:Y:S02]  /*0a10*/  HADD2.F32 R24, -RZ, R24.H0_H0 ;  /* 0x20000018ff187230 */ /* 0x010fe40000004100 */
[----:B-----5:R-:W-:-:S03]  /*0a20*/  HADD2.F32 R26, -RZ, R26.H0_H0 ;  /* 0x2000001aff1a7230 */ /* 0x020fc60000004100 */
[----:B------:R-:W-:Y:S01]  /*0a30*/  FFMA R23, R23, R24, R12 ;  /* 0x0000001817177223 */ /* 0x000fe2000000000c */
[----:B------:R-:W-:-:S03]  /*0a40*/  HADD2.F32 R18, -RZ, R18.H0_H0 ;  /* 0x20000012ff127230 */ /* 0x000fc60000004100 */
[----:B------:R-:W-:Y:S01]  /*0a50*/  FFMA R22, R22, R26, R23 ;  /* 0x0000001a16167223 */ /* 0x000fe20000000017 */
[----:B------:R-:W-:Y:S02]  /*0a60*/  HADD2.F32 R19, -RZ, R19.H0_H0 ;  /* 0x20000013ff137230 */ /* 0x000fe40000004100 */
        /* <DEDUP_REMOVED lines=15> */
[----:B------:R-:W-:-:S07]  /*0b60*/  FFMA R12, R12, R20, R9 ;  /* 0x000000140c0c7223 */ /* 0x000fce0000000009 */
.L_x_3:
        /* <DEDUP_REMOVED lines=11> */
[----:B------:R-:W-:Y:S01]  /*0c20*/  IADD3.X R14, PT, PT, RZ, RZ, RZ, P0, !PT ;  /* 0x000000ffff0e7210 */ /* 0x000fe200007fe4ff */
[----:B0-----:R-:W-:Y:S01]  /*0c30*/  IMAD.WIDE.U32 R10, R11, 0x2, R2 ;  /* 0x000000020b0a7825 */ /* 0x001fe200078e0002 */
[----:B-1----:R-:W-:-:S04]  /*0c40*/  LEA R2, P0, R13, UR6, 0x1 ;  /* 0x000000060d027c11 */ /* 0x002fc8000f8008ff */
[----:B------:R-:W-:Y:S01]  /*0c50*/  LEA.HI.X R3, R13, UR7, R14, 0x1, P0 ;  /* 0x000000070d037c11 */ /* 0x000fe200080f0c0e */
[----:B------:R-:W3:Y:S01]  /*0c60*/  LDG.E.U16 R10, desc[UR12][R10.64] ;  /* 0x0000000c0a0a7981 */ /* 0x000ee2000c1e1500 */
[----:B--2---:R-:W-:-:S03]  /*0c70*/  IMAD.WIDE R4, R9, 0x2, R4 ;  /* 0x0000000209047825 */ /* 0x004fc600078e0204 */
[----:B------:R-:W2:Y:S04]  /*0c80*/  LDG.E.U16 R14, desc[UR12][R2.64+0x2] ;  /* 0x0000020c020e7981 */ /* 0x000ea8000c1e1500 */
[----:B------:R-:W4:Y:S04]  /*0c90*/  LDG.E.U16 R13, desc[UR12][R4.64] ;  /* 0x0000000c040d7981 */ /* 0x000f28000c1e1500 */
        /* <DEDUP_REMOVED lines=16> */
[----:B------:R-:W-:-:S05]  /*0da0*/  HADD2.F32 R18, -RZ, R18.H0_H0 ;  /* 0x20000012ff127230 */ /* 0x000fca0000004100 */
[----:B------:R-:W-:-:S07]  /*0db0*/  FFMA R12, R18, R19, R9 ;  /* 0x00000013120c7223 */ /* 0x000fce0000000009 */
.L_x_4:
[----:B------:R-:W-:Y:S05]  /*0dc0*/  BRA.U !UP1, `(.L_x_0) ;  /* 0x0000000109587547 */ /* 0x000fea000b800000 */
[----:B------:R-:W0:Y:S01]  /*0dd0*/  LDC.64 R4, c[0x0][0x380] ;  /* 0x0000e000ff047b82 */ /* 0x000e220000000a00 */
[----:B------:R-:W-:Y:S01]  /*0de0*/  IADD3 R9, PT, PT, R6, UR4, RZ ;  /* 0x0000000406097c10 */ /* 0x000fe2000fffe0ff */
[----:B------:R-:W-:Y:S01]  /*0df0*/  UIADD3 UR5, UPT, UPT, -UR5, URZ, URZ ;  /* 0x000000ff05057290 */ /* 0x000fe2000fffe1ff */
[----:B------:R-:W-:-:S05]  /*0e00*/  IADD3 R11, PT, PT, R8, UR4, RZ ;  /* 0x00000004080b7c10 */ /* 0x000fca000fffe0ff */
[----:B------:R-:W1:Y:S01]  /*0e10*/  LDC.64 R2, c[0x0][0x388] ;  /* 0x0000e200ff027b82 */ /* 0x000e620000000a00 */
[----:B0-----:R-:W-:-:S03]  /*0e20*/  IMAD.WIDE.U32 R4, R9, 0x2, R4 ;  /* 0x0000000209047825 */ /* 0x001fc600078e0004 */
[----:B------:R-:W-:Y:S02]  /*0e30*/  MOV R14, R4 ;  /* 0x00000004000e7202 */ /* 0x000fe40000000f00 */
[----:B------:R-:W-:-:S07]  /*0e40*/  MOV R15, R5 ;  /* 0x00000005000f7202 */ /* 0x000fce0000000f00 */
.L_x_5:
[----:B-1----:R-:W-:Y:S01]  /*0e50*/  IMAD.WIDE R4, R11, 0x2, R2 ;  /* 0x000000020b047825 */ /* 0x002fe200078e0202 */
[----:B------:R-:W-:Y:S02]  /*0e60*/  MOV R8, R14 ;  /* 0x0000000e00087202 */ /* 0x000fe40000000f00 */
[----:B------:R-:W-:-:S03]  /*0e70*/  MOV R9, R15 ;  /* 0x0000000f00097202 */ /* 0x000fc60000000f00 */
[----:B------:R-:W2:Y:S04]  /*0e80*/  LDG.E.U16 R4, desc[UR12][R4.64] ;  /* 0x0000000c04047981 */ /* 0x000ea8000c1e1500 */
[----:B------:R-:W3:Y:S01]  /*0e90*/  LDG.E.U16 R6, desc[UR12][R8.64] ;  /* 0x0000000c08067981 */ /* 0x000ee2000c1e1500 */
[----:B------:R-:W-:Y:S01]  /*0ea0*/  UIADD3 UR5, UPT, UPT, UR5, 0x1, URZ ;  /* 0x0000000105057890 */ /* 0x000fe2000fffe0ff */
[----:B------:R-:W-:Y:S02]  /*0eb0*/  IADD3 R14, P0, PT, R14, 0x2, RZ ;  /* 0x000000020e0e7810 */ /* 0x000fe40007f1e0ff */
[----:B------:R-:W-:Y:S01]  /*0ec0*/  IADD3 R11, PT, PT, R11, 0x1, RZ ;  /* 0x000000010b0b7810 */ /* 0x000fe20007ffe0ff */
[----:B------:R-:W-:Y:S01]  /*0ed0*/  UISETP.NE.AND UP0, UPT, UR5, URZ, UPT ;  /* 0x000000ff0500728c */ /* 0x000fe2000bf05270 */
[----:B------:R-:W-:Y:S01]  /*0ee0*/  IADD3.X R15, PT, PT, RZ, R15, RZ, P0, !PT ;  /* 0x0000000fff0f7210 */ /* 0x000fe200007fe4ff */
[----:B--2---:R-:W-:-:S02]  /*0ef0*/  HADD2.F32 R10, -RZ, R4.H0_H0 ;  /* 0x20000004ff0a7230 */ /* 0x004fc40000004100 */
[----:B---3--:R-:W-:-:S05]  /*0f00*/  HADD2.F32 R13, -RZ, R6.H0_H0 ;  /* 0x20000006ff0d7230 */ /* 0x008fca0000004100 */
[----:B------:R-:W-:Y:S01]  /*0f10*/  FFMA R12, R13, R10, R12 ;  /* 0x0000000a0d0c7223 */ /* 0x000fe2000000000c */
[----:B------:R-:W-:Y:S06]  /*0f20*/  BRA.U UP0, `(.L_x_5) ;  /* 0xfffffffd00c87547 */ /* 0x000fec000b83ffff */
.L_x_0:
[----:B------:R-:W0:Y:S01]  /*0f30*/  LDC.64 R2, c[0x0][0x390] ;  /* 0x0000e400ff027b82 */ /* 0x000e220000000a00 */
[----:B------:R-:W-:Y:S01]  /*0f40*/  IMAD R7, R7, UR11, R0 ;  /* 0x0000000b07077c24 */ /* 0x000fe2000f8e0200 */
[----:B------:R-:W1:Y:S01]  /*0f50*/  LDCU UR4, c[0x0][0x3a8] ;  /* 0x00007500ff0477ac */ /* 0x000e620008000800 */
[----:B------:R-:W2:Y:S02]  /*0f60*/  LDCU UR5, c[0x0][0x3a4] ;  /* 0x00007480ff0577ac */ /* 0x000ea40008000800 */
[----:B0-----:R-:W-:-:S05]  /*0f70*/  IMAD.WIDE R2, R7, 0x2, R2 ;  /* 0x0000000207027825 */ /* 0x001fca00078e0202 */
[----:B------:R-:W3:Y:S02]  /*0f80*/  LDG.E.U16 R0, desc[UR12][R2.64] ;  /* 0x0000000c02007981 */ /* 0x000ee4000c1e1500 */
[----:B---3--:R-:W-:-:S05]  /*0f90*/  HADD2.F32 R0, -RZ, R0.H0_H0 ;  /* 0x20000000ff007230 */ /* 0x008fca0000004100 */
[----:B-1----:R-:W-:-:S04]  /*0fa0*/  FMUL R5, R0, UR4 ;  /* 0x0000000400057c20 */ /* 0x002fc80008400000 */
[----:B--2---:R-:W-:-:S05]  /*0fb0*/  FFMA R5, R12, UR5, R5 ;  /* 0x000000050c057c23 */ /* 0x004fca0008000005 */
[----:B------:R-:W-:-:S05]  /*0fc0*/  F2FP.F16.F32.PACK_AB R5, RZ, R5 ;  /* 0x00000005ff05723e */ /* 0x000fca00000000ff */
[----:B------:R-:W-:Y:S01]  /*0fd0*/  STG.E.U16 desc[UR12][R2.64], R5 ;  /* 0x0000000502007986 */ /* 0x000fe2000c10150c */
[----:B------:R-:W-:Y:S05]  /*0fe0*/  EXIT ;  /* 0x000000000000794d */ /* 0x000fea0003800000 */
.L_x_6:
[----:B------:R-:W-:-:S00]  /*0ff0*/  BRA `(.L_x_6) ;  /* 0xfffffffc00fc7947 */ /* 0x000fc0000383ffff */
[----:B------:R-:W-:-:S00]  /*1000*/  NOP ;  /* 0x0000000000007918 */ /* 0x000fc00000000000 */
[----:B------:R-:W-:-:S00]  /*1010*/  NOP ;  /* 0x0000000000007918 */ /* 0x000fc00000000000 */
[----:B------:R-:W-:-:S00]  /*1020*/  NOP ;  /* 0x0000000000007918 */ /* 0x000fc00000000000 */
[----:B------:R-:W-:-:S00]  /*1030*/  NOP ;  /* 0x0000000000007918 */ /* 0x000fc00000000000 */
[----:B------:R-:W-:-:S00]  /*1040*/  NOP ;  /* 0x0000000000007918 */ /* 0x000fc00000000000 */
[----:B------:R-:W-:-:S00]  /*1050*/  NOP ;  /* 0x0000000000007918 */ /* 0x000fc00000000000 */
[----:B------:R-:W-:-:S00]  /*1060*/  NOP ;  /* 0x0000000000007918 */ /* 0x000fc00000000000 */
[----:B------:R-:W-:-:S00]  /*1070*/  NOP ;  /* 0x0000000000007918 */ /* 0x000fc00000000000 */
.L_x_7:


//--------------------- .nv.shared.reserved.0     --------------------------
	.section	.nv.shared.reserved.0,"aw",@nobits
	.weak		__nv_reservedSMEM_offset_0_alias
	.size		__nv_reservedSMEM_offset_0_alias, 0, 64
	.other		__nv_reservedSMEM_offset_0_alias,@"STO_CUDA_RESERVED_SHARED STV_DEFAULT"
__nv_reservedSMEM_offset_0_alias:
	.zero		0
	.zero		64


//--------------------- .nv.constant0._Z6matmulP6__halfS0_S0_iiiff --------------------------
	.section	.nv.constant0._Z6matmulP6__halfS0_S0_iiiff,"a",@progbits
	.sectionflags	@""
	.align	4
.nv.constant0._Z6matmulP6__halfS0_S0_iiiff:
	.zero		940


//--------------------- SYMBOLS --------------------------

	.type		.nv.reservedSmem.offset0,@object
	.size		.nv.reservedSmem.offset0,0x4
